	.headerflags	@"EF_CUDA_TEXMODE_UNIFIED EF_CUDA_64BIT_ADDRESS EF_CUDA_ACCELERATORS EF_CUDA_SM90 EF_CUDA_VIRTUAL_SM(EF_CUDA_SM90)"
	.elftype	@"ET_EXEC"


//--------------------- .nv.info                  --------------------------
	.section	.nv.info,"",@"SHT_CUDA_INFO"
	.align	4


	//----- nvinfo : EIATTR_REGCOUNT
	.align		4
        /*0000*/ 	.byte	0x04, 0x2f
        /*0002*/ 	.short	(.L_1 - .L_0)
	.align		4
.L_0:
        /*0004*/ 	.word	index@(triton_poi_fused_relu_0)
        /*0008*/ 	.word	0x0000000a


	//----- nvinfo : EIATTR_MIN_STACK_SIZE
	.align		4
.L_1:
        /*000c*/ 	.byte	0x04, 0x12
        /*000e*/ 	.short	(.L_3 - .L_2)
	.align		4
.L_2:
        /*0010*/ 	.word	index@(triton_poi_fused_relu_0)
        /*0014*/ 	.word	0x00000000


	//----- nvinfo : EIATTR_FRAME_SIZE
	.align		4
.L_3:
        /*0018*/ 	.byte	0x04, 0x11
        /*001a*/ 	.short	(.L_5 - .L_4)
	.align		4
.L_4:
        /*001c*/ 	.word	index@(triton_poi_fused_relu_0)
        /*0020*/ 	.word	0x00000000


	//----- nvinfo : EIATTR_MIN_STACK_SIZE
	.align		4
.L_5:
        /*0024*/ 	.byte	0x04, 0x12
        /*0026*/ 	.short	(.L_7 - .L_6)
	.align		4
.L_6:
        /*0028*/ 	.word	index@(triton_poi_fused_relu_0)
        /*002c*/ 	.word	0x00000000
.L_7:


//--------------------- .nv.info.triton_poi_fused_relu_0 --------------------------
	.section	.nv.info.triton_poi_fused_relu_0,"",@"SHT_CUDA_INFO"
	.sectionflags	@""
	.align	4


	//----- nvinfo : EIATTR_CUDA_API_VERSION
	.align		4
        /*0000*/ 	.byte	0x04, 0x37
        /*0002*/ 	.short	(.L_9 - .L_8)
.L_8:
        /*0004*/ 	.word	0x0000007c


	//----- nvinfo : EIATTR_KPARAM_INFO
	.align		4
.L_9:
        /*0008*/ 	.byte	0x04, 0x17
        /*000a*/ 	.short	(.L_11 - .L_10)
.L_10:
        /*000c*/ 	.word	0x00000000
        /*0010*/ 	.short	0x0002
        /*0012*/ 	.short	0x0010
        /*0014*/ 	.byte	0x00, 0xf0, 0x11, 0x00


	//----- nvinfo : EIATTR_KPARAM_INFO
	.align		4
.L_11:
        /*0018*/ 	.byte	0x04, 0x17
        /*001a*/ 	.short	(.L_13 - .L_12)
.L_12:
        /*001c*/ 	.word	0x00000000
        /*0020*/ 	.short	0x0001
        /*0022*/ 	.short	0x0008
        /*0024*/ 	.byte	0x00, 0xf4, 0x21, 0x00


	//----- nvinfo : EIATTR_KPARAM_INFO
	.align		4
.L_13:
        /*0028*/ 	.byte	0x04, 0x17
        /*002a*/ 	.short	(.L_15 - .L_14)
.L_14:
        /*002c*/ 	.word	0x00000000
        /*0030*/ 	.short	0x0000
        /*0032*/ 	.short	0x0000
        /*0034*/ 	.byte	0x00, 0xf4, 0x21, 0x00


	//----- nvinfo : EIATTR_SPARSE_MMA_MASK
	.align		4
.L_15:
        /*0038*/ 	.byte	0x03, 0x50
        /*003a*/ 	.short	0x0000


	//----- nvinfo : EIATTR_MAXREG_COUNT
	.align		4
        /*003c*/ 	.byte	0x03, 0x1b
        /*003e*/ 	.short	0x00ff


	//----- nvinfo : EIATTR_EXIT_INSTR_OFFSETS
	.align		4
        /*0040*/ 	.byte	0x04, 0x1c
        /*0042*/ 	.short	(.L_17 - .L_16)


	//   ....[0]....
.L_16:
        /*0044*/ 	.word	0x00000120


	//   ....[1]....
        /*0048*/ 	.word	0x00000140


	//----- nvinfo : EIATTR_REQNTID
	.align		4
.L_17:
        /*004c*/ 	.byte	0x04, 0x10
        /*004e*/ 	.short	(.L_19 - .L_18)
.L_18:
        /*0050*/ 	.word	0x00000020
        /*0054*/ 	.word	0x00000001
        /*0058*/ 	.word	0x00000001


	//----- nvinfo : EIATTR_CRS_STACK_SIZE
	.align		4
.L_19:
        /*005c*/ 	.byte	0x04, 0x1e
        /*005e*/ 	.short	(.L_21 - .L_20)
.L_20:
        /*0060*/ 	.word	0x00000000


	//----- nvinfo : EIATTR_CBANK_PARAM_SIZE
	.align		4
.L_21:
        /*0064*/ 	.byte	0x03, 0x19
        /*0066*/ 	.short	0x0014


	//----- nvinfo : EIATTR_PARAM_CBANK
	.align		4
        /*0068*/ 	.byte	0x04, 0x0a
        /*006a*/ 	.short	(.L_23 - .L_22)
	.align		4
.L_22:
        /*006c*/ 	.word	index@(.nv.constant0.triton_poi_fused_relu_0)
        /*0070*/ 	.short	0x0210
        /*0072*/ 	.short	0x0014


	//----- nvinfo : EIATTR_SW_WAR
	.align		4
.L_23:
        /*0074*/ 	.byte	0x04, 0x36
        /*0076*/ 	.short	(.L_25 - .L_24)
.L_24:
        /*0078*/ 	.word	0x00000008
.L_25:


//--------------------- .nv.callgraph             --------------------------
	.section	.nv.callgraph,"",@"SHT_CUDA_CALLGRAPH"
	.align	4
	.sectionentsize	8
	.align		4
        /*0000*/ 	.word	0x00000000
	.align		4
        /*0004*/ 	.word	0xffffffff
	.align		4
        /*0008*/ 	.word	0x00000000
	.align		4
        /*000c*/ 	.word	0xfffffffe
	.align		4
        /*0010*/ 	.word	0x00000000
	.align		4
        /*0014*/ 	.word	0xfffffffd
	.align		4
        /*0018*/ 	.word	0x00000000
	.align		4
        /*001c*/ 	.word	0xfffffffc


//--------------------- .text.triton_poi_fused_relu_0 --------------------------
	.section	.text.triton_poi_fused_relu_0,"ax",@progbits
	.align	128
        .global         triton_poi_fused_relu_0
        .type           triton_poi_fused_relu_0,@function
        .size           triton_poi_fused_relu_0,(.L_x_3 - triton_poi_fused_relu_0)
        .other          triton_poi_fused_relu_0,@"STO_CUDA_ENTRY STV_DEFAULT"
triton_poi_fused_relu_0:
.text.triton_poi_fused_relu_0:
[----:B------:R-:W0:Y:S02]  /*0000*/  LDC R1, c[0x0][0x28] ;  /* 0x00000a00ff017b82 */ /* 0x000e240000000800 */
[----:B------:R-:W1:Y:S01]  /*0010*/  S2R R0, SR_TID.X ;  /* 0x0000000000007919 */ /* 0x000e620000002100 */
[----:B------:R-:W2:Y:S01]  /*0020*/  LDC.64 R4, c[0x0][0x218] ;  /* 0x00008600ff047b82 */ /* 0x000ea20000000a00 */
[----:B------:R-:W-:Y:S01]  /*0030*/  ULDC.64 UR4, c[0x0][0x208] ;  /* 0x0000820000047ab9 */ /* 0x000fe20000000a00 */
[----:B------:R-:W-:Y:S01]  /*0040*/  BSSY B0, `(.L_x_0) ;  /* 0x000000a000007945 */ /* 0x000fe20003800000 */
[----:B------:R-:W3:Y:S01]  /*0050*/  S2R R7, SR_CTAID.X ;  /* 0x0000000000077919 */ /* 0x000ee20000002500 */
[----:B-1----:R-:W-:-:S05]  /*0060*/  LOP3.LUT R0, R0, 0x1f, RZ, 0xc0, !PT ;  /* 0x0000001f00007812 */ /* 0x002fca00078ec0ff */
[----:B---3--:R-:W-:Y:S02]  /*0070*/  IMAD R7, R7, 0x20, R0 ;  /* 0x0000002007077824 */ /* 0x008fe400078e0200 */
[----:B------:R-:W-:-:S03]  /*0080*/  IMAD.MOV.U32 R0, RZ, RZ, RZ ;  /* 0x000000ffff007224 */ /* 0x000fc600078e00ff */
[----:B------:R-:W-:-:S13]  /*0090*/  ISETP.GE.AND P1, PT, R7, 0x14, PT ;  /* 0x000000140700780c */ /* 0x000fda0003f26270 */
[----:B--2---:R-:W-:Y:S05]  /*00a0*/  @P1 BRA `(.L_x_1) ;  /* 0x00000000000c1947 */ /* 0x004fea0003800000 */
[----:B------:R-:W1:Y:S02]  /*00b0*/  LDC.64 R2, c[0x0][0x210] ;  /* 0x00008400ff027b82 */ /* 0x000e640000000a00 */
[----:B-1----:R-:W-:-:S05]  /*00c0*/  IMAD.WIDE R2, R7, 0x4, R2 ;  /* 0x0000000407027825 */ /* 0x002fca00078e0202 */
[----:B------:R1:W5:Y:S02]  /*00d0*/  LDG.E R0, desc[UR4][R2.64] ;  /* 0x0000000402007981 */ /* 0x000364000c1e1900 */
.L_x_1:
[----:B------:R-:W-:Y:S05]  /*00e0*/  BSYNC B0 ;  /* 0x0000000000007941 */ /* 0x000fea0003800000 */
.L_x_0:
[----:B-----5:R-:W-:Y:S01]  /*00f0*/  FSETP.GEU.AND P0, PT, R0, RZ, PT ;  /* 0x000000ff0000720b */ /* 0x020fe20003f0e000 */
[----:B-1----:R-:W-:-:S03]  /*0100*/  IMAD.WIDE R2, R7, 0x4, R4 ;  /* 0x0000000407027825 */ /* 0x002fc600078e0204 */
[----:B------:R-:W-:Y:S01]  /*0110*/  FSEL R5, R0, RZ, P0 ;  /* 0x000000ff00057208 */ /* 0x000fe20000000000 */
[----:B------:R-:W-:Y:S08]  /*0120*/  @P1 EXIT ;  /* 0x000000000000194d */ /* 0x000ff00003800000 */
[----:B------:R-:W-:Y:S01]  /*0130*/  STG.E desc[UR4][R2.64], R5 ;  /* 0x0000000502007986 */ /* 0x000fe2000c101904 */
[----:B------:R-:W-:Y:S05]  /*0140*/  EXIT ;  /* 0x000000000000794d */ /* 0x000fea0003800000 */
.L_x_2:
[----:B------:R-:W-:-:S00]  /*0150*/  BRA `(.L_x_2) ;  /* 0xfffffffc00fc7947 */ /* 0x000fc0000383ffff */
[----:B------:R-:W-:-:S00]  /*0160*/  NOP ;  /* 0x0000000000007918 */ /* 0x000fc00000000000 */
        /* <DEDUP_REMOVED lines=9> */
.L_x_3:


//--------------------- .nv.constant0.triton_poi_fused_relu_0 --------------------------
	.section	.nv.constant0.triton_poi_fused_relu_0,"a",@progbits
	.sectionflags	@""
	.align	4
.nv.constant0.triton_poi_fused_relu_0:
	.zero		548
